//
// Generated by NVIDIA NVVM Compiler
//
// Compiler Build ID: CL-36424714
// Cuda compilation tools, release 13.0, V13.0.88
// Based on NVVM 20.0.0
//

.version 9.0
.target sm_100
.address_size 64

	// .globl	_Z5hellov
.extern .func  (.param .b32 func_retval0) vprintf
(
	.param .b64 vprintf_param_0,
	.param .b64 vprintf_param_1
)
;
.global .align 1 .b8 $str[13] = {72, 101, 108, 108, 111, 44, 32, 71, 80, 85, 33, 10};
.global .align 1 .b8 $str$1[31] = {72, 101, 108, 108, 111, 32, 102, 114, 111, 109, 32, 66, 108, 111, 99, 107, 32, 37, 100, 44, 32, 84, 104, 114, 101, 97, 100, 37, 100, 10};

.visible .entry _Z5hellov()
{
	.reg .pred 	%p<2>;
	.reg .b32 	%r<6>;
	.reg .b64 	%rd<3>;

	mov.u32 	%r1, %tid.x;
	mov.u32 	%r2, %ctaid.x;
	or.b32  	%r3, %r1, %r2;
	setp.ne.s32 	%p1, %r3, 0;
	@%p1 bra 	$L__BB0_2;
	mov.u64 	%rd1, $str;
	cvta.global.u64 	%rd2, %rd1;
	{ // callseq 0, 0
	.param .b64 param0;
	st.param.b64 	[param0], %rd2;
	.param .b64 param1;
	st.param.b64 	[param1], 0;
	.param .b32 retval0;
	call.uni (retval0), 
	vprintf, 
	(
	param0, 
	param1
	);
	ld.param.b32 	%r4, [retval0];
	} // callseq 0
$L__BB0_2:
	ret;

}
	// .globl	_Z12kernel_hellov
.visible .entry _Z12kernel_hellov()
{
	.local .align 8 .b8 	__local_depot1[8];
	.reg .b64 	%SP;
	.reg .b64 	%SPL;
	.reg .b32 	%r<5>;
	.reg .b64 	%rd<5>;

	mov.u64 	%SPL, __local_depot1;
	cvta.local.u64 	%SP, %SPL;
	add.u64 	%rd1, %SP, 0;
	add.u64 	%rd2, %SPL, 0;
	mov.u32 	%r1, %ctaid.x;
	mov.u32 	%r2, %tid.x;
	st.local.v2.u32 	[%rd2], {%r1, %r2};
	mov.u64 	%rd3, $str$1;
	cvta.global.u64 	%rd4, %rd3;
	{ // callseq 1, 0
	.param .b64 param0;
	st.param.b64 	[param0], %rd4;
	.param .b64 param1;
	st.param.b64 	[param1], %rd1;
	.param .b32 retval0;
	call.uni (retval0), 
	vprintf, 
	(
	param0, 
	param1
	);
	ld.param.b32 	%r3, [retval0];
	} // callseq 1
	ret;

}


// ===== COMPILED SASS (sm_100) =====

	.target	sm_100

	.elftype	@"ET_EXEC"


//--------------------- .note.nv.tkinfo           --------------------------
	.section	.note.nv.tkinfo,"",@"SHT_NOTE"
	.sectionflags	@"SHF_NOTE_NV_TKINFO"
	.tkinfo
        /*0018*/ 	.word	0x00000002
        /*0030*/ 	.string	""
        /*0030*/ 	.string	"ptxas"
        /*0030*/ 	.string	"Cuda compilation tools, release 13.0, V13.0.88"
        /*0030*/ 	.string	"Build cuda_13.0.r13.0/compiler.36424714_0"
        /*0030*/ 	.string	"-arch sm_100 -m 64 "



//--------------------- .note.nv.cuinfo           --------------------------
	.section	.note.nv.cuinfo,"",@"SHT_NOTE"
	.sectionflags	@"SHF_NOTE_NV_CUINFO"
        /*0018*/ 	.short	0x0002
        /*001a*/ 	.short	0x0064
        /*001c*/ 	.short	0x0082
	.zero		2


//--------------------- .nv.info                  --------------------------
	.section	.nv.info,"",@"SHT_CUDA_INFO"
	.align	4


	//----- nvinfo : EIATTR_REGCOUNT
	.align		4
        /*0000*/ 	.byte	0x04, 0x2f
        /*0002*/ 	.short	(.L_3 - .L_2)
	.align		4
.L_2:
        /*0004*/ 	.word	index@(_Z5hellov)
        /*0008*/ 	.word	0x00000018


	//----- nvinfo : EIATTR_FRAME_SIZE
	.align		4
.L_3:
        /*000c*/ 	.byte	0x04, 0x11
        /*000e*/ 	.short	(.L_5 - .L_4)
	.align		4
.L_4:
        /*0010*/ 	.word	index@(_Z5hellov)
        /*0014*/ 	.word	0x00000000


	//----- nvinfo : EIATTR_REGCOUNT
	.align		4
.L_5:
        /*0018*/ 	.byte	0x04, 0x2f
        /*001a*/ 	.short	(.L_7 - .L_6)
	.align		4
.L_6:
        /*001c*/ 	.word	index@(_Z12kernel_hellov)
        /*0020*/ 	.word	0x00000018


	//----- nvinfo : EIATTR_FRAME_SIZE
	.align		4
.L_7:
        /*0024*/ 	.byte	0x04, 0x11
        /*0026*/ 	.short	(.L_9 - .L_8)
	.align		4
.L_8:
        /*0028*/ 	.word	index@(_Z12kernel_hellov)
        /*002c*/ 	.word	0x00000008


	//----- nvinfo : EIATTR_MIN_STACK_SIZE
	.align		4
.L_9:
        /*0030*/ 	.byte	0x04, 0x12
        /*0032*/ 	.short	(.L_11 - .L_10)
	.align		4
.L_10:
        /*0034*/ 	.word	index@(_Z12kernel_hellov)
        /*0038*/ 	.word	0x00000008


	//----- nvinfo : EIATTR_MIN_STACK_SIZE
	.align		4
.L_11:
        /*003c*/ 	.byte	0x04, 0x12
        /*003e*/ 	.short	(.L_13 - .L_12)
	.align		4
.L_12:
        /*0040*/ 	.word	index@(_Z5hellov)
        /*0044*/ 	.word	0x00000000
.L_13:


//--------------------- .nv.compat                --------------------------
	.section	.nv.compat,"",@"SHT_CUDA_COMPAT_INFO"
	.align	4
        /*0000*/ 	.byte	0x02, 0x09, 0x00, 0x00, 0x02, 0x02, 0x01, 0x00, 0x02, 0x05, 0x05, 0x00, 0x03, 0x07, 0x01, 0x01
        /*0010*/ 	.byte	0x02, 0x03, 0x00, 0x00, 0x02, 0x06, 0x01, 0x00, 0x04, 0x0b, 0x08, 0x00, 0x09, 0x00, 0x00, 0x00
        /*0020*/ 	.byte	0x00, 0x00, 0x00, 0x00


//--------------------- .nv.info._Z12kernel_hellov --------------------------
	.section	.nv.info._Z12kernel_hellov,"",@"SHT_CUDA_INFO"
	.sectionflags	@""
	.align	4


	//----- nvinfo : EIATTR_CUDA_API_VERSION
	.align		4
        /*0000*/ 	.byte	0x04, 0x37
        /*0002*/ 	.short	(.L_15 - .L_14)
.L_14:
        /*0004*/ 	.word	0x00000082


	//----- nvinfo : EIATTR_SPARSE_MMA_MASK
	.align		4
.L_15:
        /*0008*/ 	.byte	0x03, 0x50
        /*000a*/ 	.short	0x0000


	//----- nvinfo : EIATTR_MAXREG_COUNT
	.align		4
        /*000c*/ 	.byte	0x03, 0x1b
        /*000e*/ 	.short	0x00ff


	//----- nvinfo : EIATTR_EXTERNS
	.align		4
        /*0010*/ 	.byte	0x04, 0x0f
        /*0012*/ 	.short	(.L_17 - .L_16)


	//   ....[0]....
	.align		4
.L_16:
        /*0014*/ 	.word	index@(vprintf)


	//----- nvinfo : EIATTR_MERCURY_ISA_VERSION
	.align		4
.L_17:
        /*0018*/ 	.byte	0x03, 0x5f
        /*001a*/ 	.short	0x0101


	//----- nvinfo : EIATTR_VRC_CTA_INIT_COUNT
	.align		4
        /*001c*/ 	.byte	0x02, 0x4a
	.zero		1
	.zero		1


	//----- nvinfo : EIATTR_SYSCALL_OFFSETS
	.align		4
        /*0020*/ 	.byte	0x04, 0x46
        /*0022*/ 	.short	(.L_19 - .L_18)


	//   ....[0]....
.L_18:
        /*0024*/ 	.word	0x000000f0


	//----- nvinfo : EIATTR_EXIT_INSTR_OFFSETS
	.align		4
.L_19:
        /*0028*/ 	.byte	0x04, 0x1c
        /*002a*/ 	.short	(.L_21 - .L_20)


	//   ....[0]....
.L_20:
        /*002c*/ 	.word	0x00000100


	//----- nvinfo : EIATTR_SW_WAR
	.align		4
.L_21:
        /*0030*/ 	.byte	0x04, 0x36
        /*0032*/ 	.short	(.L_23 - .L_22)
.L_22:
        /*0034*/ 	.word	0x00000008
.L_23:


//--------------------- .nv.info._Z5hellov        --------------------------
	.section	.nv.info._Z5hellov,"",@"SHT_CUDA_INFO"
	.sectionflags	@""
	.align	4


	//----- nvinfo : EIATTR_CUDA_API_VERSION
	.align		4
        /*0000*/ 	.byte	0x04, 0x37
        /*0002*/ 	.short	(.L_25 - .L_24)
.L_24:
        /*0004*/ 	.word	0x00000082


	//----- nvinfo : EIATTR_SPARSE_MMA_MASK
	.align		4
.L_25:
        /*0008*/ 	.byte	0x03, 0x50
        /*000a*/ 	.short	0x0000


	//----- nvinfo : EIATTR_MAXREG_COUNT
	.align		4
        /*000c*/ 	.byte	0x03, 0x1b
        /*000e*/ 	.short	0x00ff


	//----- nvinfo : EIATTR_EXTERNS
	.align		4
        /*0010*/ 	.byte	0x04, 0x0f
        /*0012*/ 	.short	(.L_27 - .L_26)


	//   ....[0]....
	.align		4
.L_26:
        /*0014*/ 	.word	index@(vprintf)


	//----- nvinfo : EIATTR_MERCURY_ISA_VERSION
	.align		4
.L_27:
        /*0018*/ 	.byte	0x03, 0x5f
        /*001a*/ 	.short	0x0101


	//----- nvinfo : EIATTR_VRC_CTA_INIT_COUNT
	.align		4
        /*001c*/ 	.byte	0x02, 0x4a
	.zero		1
	.zero		1


	//----- nvinfo : EIATTR_SYSCALL_OFFSETS
	.align		4
        /*0020*/ 	.byte	0x04, 0x46
        /*0022*/ 	.short	(.L_29 - .L_28)


	//   ....[0]....
.L_28:
        /*0024*/ 	.word	0x000000c0


	//----- nvinfo : EIATTR_EXIT_INSTR_OFFSETS
	.align		4
.L_29:
        /*0028*/ 	.byte	0x04, 0x1c
        /*002a*/ 	.short	(.L_31 - .L_30)


	//   ....[0]....
.L_30:
        /*002c*/ 	.word	0x00000040


	//   ....[1]....
        /*0030*/ 	.word	0x000000d0


	//----- nvinfo : EIATTR_CRS_STACK_SIZE
	.align		4
.L_31:
        /*0034*/ 	.byte	0x04, 0x1e
        /*0036*/ 	.short	(.L_33 - .L_32)
.L_32:
        /*0038*/ 	.word	0x00000000


	//----- nvinfo : EIATTR_SW_WAR
	.align		4
.L_33:
        /*003c*/ 	.byte	0x04, 0x36
        /*003e*/ 	.short	(.L_35 - .L_34)
.L_34:
        /*0040*/ 	.word	0x00000008
.L_35:


//--------------------- .nv.callgraph             --------------------------
	.section	.nv.callgraph,"",@"SHT_CUDA_CALLGRAPH"
	.align	4
	.sectionentsize	8
	.align		4
        /*0000*/ 	.word	0x00000000
	.align		4
        /*0004*/ 	.word	0xffffffff
	.align		4
        /*0008*/ 	.word	index@(_Z12kernel_hellov)
	.align		4
        /*000c*/ 	.word	index@(vprintf)
	.align		4
        /*0010*/ 	.word	index@(_Z5hellov)
	.align		4
        /*0014*/ 	.word	index@(vprintf)
	.align		4
        /*0018*/ 	.word	0x00000000
	.align		4
        /*001c*/ 	.word	0xfffffffe
	.align		4
        /*0020*/ 	.word	0x00000000
	.align		4
        /*0024*/ 	.word	0xfffffffd
	.align		4
        /*0028*/ 	.word	0x00000000
	.align		4
        /*002c*/ 	.word	0xfffffffc


//--------------------- .nv.constant4             --------------------------
	.section	.nv.constant4,"a",@progbits
	.align	8
	.align		8
.nv.constant4:
        /*0000*/ 	.dword	vprintf
	.align		8
        /*0008*/ 	.dword	$str
	.align		8
        /*0010*/ 	.dword	$str$1


//--------------------- .text._Z12kernel_hellov   --------------------------
	.section	.text._Z12kernel_hellov,"ax",@progbits
	.align	128
        .global         _Z12kernel_hellov
        .type           _Z12kernel_hellov,@function
        .size           _Z12kernel_hellov,(.L_x_4 - _Z12kernel_hellov)
        .other          _Z12kernel_hellov,@"STO_CUDA_ENTRY STV_DEFAULT"
_Z12kernel_hellov:
.text._Z12kernel_hellov:
[----:B------:R-:W0:Y:S01]  /*0000*/  LDC R1, c[0x0][0x37c] ;  /* 0x0000df00ff017b82 */ /* 0x000e220000000800 */
[----:B------:R-:W1:Y:S01]  /*0010*/  S2R R8, SR_CTAID.X ;  /* 0x0000000000087919 */ /* 0x000e620000002500 */
[----:B0-----:R-:W-:Y:S01]  /*0020*/  VIADD R1, R1, 0xfffffff8 ;  /* 0xfffffff801017836 */ /* 0x001fe20000000000 */
[----:B------:R-:W-:Y:S01]  /*0030*/  MOV R0, 0x0 ;  /* 0x0000000000007802 */ /* 0x000fe20000000f00 */
[----:B------:R-:W0:Y:S01]  /*0040*/  LDCU UR4, c[0x0][0x2f8] ;  /* 0x00005f00ff0477ac */ /* 0x000e220008000800 */
[----:B------:R-:W1:Y:S03]  /*0050*/  S2R R9, SR_TID.X ;  /* 0x0000000000097919 */ /* 0x000e660000002100 */
[----:B------:R2:W3:Y:S01]  /*0060*/  LDC.64 R2, c[0x4][R0] ;  /* 0x0100000000027b82 */ /* 0x0004e20000000a00 */
[----:B------:R-:W4:Y:S01]  /*0070*/  LDCU.64 UR6, c[0x4][0x10] ;  /* 0x01000200ff0677ac */ /* 0x000f220008000a00 */
[----:B------:R-:W5:Y:S01]  /*0080*/  LDCU UR5, c[0x0][0x2fc] ;  /* 0x00005f80ff0577ac */ /* 0x000f620008000800 */
[----:B0-----:R-:W-:Y:S01]  /*0090*/  IADD3 R6, P0, PT, R1, UR4, RZ ;  /* 0x0000000401067c10 */ /* 0x001fe2000ff1e0ff */
[----:B----4-:R-:W-:Y:S01]  /*00a0*/  IMAD.U32 R4, RZ, RZ, UR6 ;  /* 0x00000006ff047e24 */ /* 0x010fe2000f8e00ff */
[----:B------:R-:W-:-:S03]  /*00b0*/  MOV R5, UR7 ;  /* 0x0000000700057c02 */ /* 0x000fc60008000f00 */
[----:B-----5:R-:W-:Y:S01]  /*00c0*/  IMAD.X R7, RZ, RZ, UR5, P0 ;  /* 0x00000005ff077e24 */ /* 0x020fe200080e06ff */
[----:B-1----:R2:W-:Y:S07]  /*00d0*/  STL.64 [R1], R8 ;  /* 0x0000000801007387 */ /* 0x0025ee0000100a00 */
[----:B------:R-:W-:-:S07]  /*00e0*/  LEPC R20, `(.L_x_0) ;  /* 0x000000001014794e */ /* 0x000fce0000000000 */
[----:B--23--:R-:W-:Y:S05]  /*00f0*/  CALL.ABS.NOINC R2 ;  /* 0x0000000002007343 */ /* 0x00cfea0003c00000 */
.L_x_0:
[----:B------:R-:W-:Y:S05]  /*0100*/  EXIT ;  /* 0x000000000000794d */ /* 0x000fea0003800000 */
.L_x_1:
[----:B------:R-:W-:-:S00]  /*0110*/  BRA `(.L_x_1) ;  /* 0xfffffffc00fc7947 */ /* 0x000fc0000383ffff */
[----:B------:R-:W-:-:S00]  /*0120*/  NOP ;  /* 0x0000000000007918 */ /* 0x000fc00000000000 */
        /* <DEDUP_REMOVED lines=13> */
.L_x_4:


//--------------------- .text._Z5hellov           --------------------------
	.section	.text._Z5hellov,"ax",@progbits
	.align	128
        .global         _Z5hellov
        .type           _Z5hellov,@function
        .size           _Z5hellov,(.L_x_5 - _Z5hellov)
        .other          _Z5hellov,@"STO_CUDA_ENTRY STV_DEFAULT"
_Z5hellov:
.text._Z5hellov:
[----:B------:R-:W0:Y:S01]  /*0000*/  LDC R1, c[0x0][0x37c] ;  /* 0x0000df00ff017b82 */ /* 0x000e220000000800 */
[----:B------:R-:W1:Y:S07]  /*0010*/  S2R R0, SR_TID.X ;  /* 0x0000000000007919 */ /* 0x000e6e0000002100 */
[----:B------:R-:W1:Y:S02]  /*0020*/  S2UR UR4, SR_CTAID.X ;  /* 0x00000000000479c3 */ /* 0x000e640000002500 */
[----:B-1----:R-:W-:-:S13]  /*0030*/  LOP3.LUT P0, RZ, R0, UR4, RZ, 0xfc, !PT ;  /* 0x0000000400ff7c12 */ /* 0x002fda000f80fcff */
[----:B------:R-:W-:Y:S05]  /*0040*/  @P0 EXIT ;  /* 0x000000000000094d */ /* 0x000fea0003800000 */
[----:B------:R-:W-:Y:S01]  /*0050*/  MOV R0, 0x0 ;  /* 0x0000000000007802 */ /* 0x000fe20000000f00 */
[----:B------:R-:W1:Y:S01]  /*0060*/  LDCU.64 UR4, c[0x4][0x8] ;  /* 0x01000100ff0477ac */ /* 0x000e620008000a00 */
[----:B------:R-:W-:Y:S02]  /*0070*/  CS2R R6, SRZ ;  /* 0x0000000000067805 */ /* 0x000fe4000001ff00 */
[----:B------:R2:W3:Y:S01]  /*0080*/  LDC.64 R2, c[0x4][R0] ;  /* 0x0100000000027b82 */ /* 0x0004e20000000a00 */
[----:B-1----:R-:W-:Y:S02]  /*0090*/  IMAD.U32 R4, RZ, RZ, UR4 ;  /* 0x00000004ff047e24 */ /* 0x002fe4000f8e00ff */
[----:B--2---:R-:W-:-:S07]  /*00a0*/  IMAD.U32 R5, RZ, RZ, UR5 ;  /* 0x00000005ff057e24 */ /* 0x004fce000f8e00ff */
[----:B------:R-:W-:-:S07]  /*00b0*/  LEPC R20, `(.L_x_2) ;  /* 0x000000001014794e */ /* 0x000fce0000000000 */
[----:B0--3--:R-:W-:Y:S05]  /*00c0*/  CALL.ABS.NOINC R2 ;  /* 0x0000000002007343 */ /* 0x009fea0003c00000 */
.L_x_2:
[----:B------:R-:W-:Y:S05]  /*00d0*/  EXIT ;  /* 0x000000000000794d */ /* 0x000fea0003800000 */
.L_x_3:
        /* <DEDUP_REMOVED lines=10> */
.L_x_5:


//--------------------- .nv.global.init           --------------------------
	.section	.nv.global.init,"aw",@progbits
.nv.global.init:
	.type		$str,@object
	.size		$str,($str$1 - $str)
$str:
        /*0000*/ 	.byte	0x48, 0x65, 0x6c, 0x6c, 0x6f, 0x2c, 0x20, 0x47, 0x50, 0x55, 0x21, 0x0a, 0x00
	.type		$str$1,@object
	.size		$str$1,(.L_1 - $str$1)
$str$1:
        /*000d*/ 	.byte	0x48, 0x65, 0x6c, 0x6c, 0x6f, 0x20, 0x66, 0x72, 0x6f, 0x6d, 0x20, 0x42, 0x6c, 0x6f, 0x63, 0x6b
        /*001d*/ 	.byte	0x20, 0x25, 0x64, 0x2c, 0x20, 0x54, 0x68, 0x72, 0x65, 0x61, 0x64, 0x25, 0x64, 0x0a, 0x00
.L_1:


//--------------------- .nv.shared.reserved.0     --------------------------
	.section	.nv.shared.reserved.0,"aw",@nobits
	.weak		__nv_reservedSMEM_offset_0_alias
	.size		__nv_reservedSMEM_offset_0_alias, 0, 64
	.other		__nv_reservedSMEM_offset_0_alias,@"STO_CUDA_RESERVED_SHARED STV_DEFAULT"
__nv_reservedSMEM_offset_0_alias:
	.zero		0
	.zero		64


//--------------------- .nv.constant0._Z12kernel_hellov --------------------------
	.section	.nv.constant0._Z12kernel_hellov,"a",@progbits
	.sectionflags	@""
	.align	4
.nv.constant0._Z12kernel_hellov:
	.zero		896


//--------------------- .nv.constant0._Z5hellov   --------------------------
	.section	.nv.constant0._Z5hellov,"a",@progbits
	.sectionflags	@""
	.align	4
.nv.constant0._Z5hellov:
	.zero		896


//--------------------- SYMBOLS --------------------------

	.type		.nv.reservedSmem.offset0,@object
	.size		.nv.reservedSmem.offset0,0x4
	.type		vprintf,@function
